//
// Generated by NVIDIA NVVM Compiler
//
// Compiler Build ID: CL-36424714
// Cuda compilation tools, release 13.0, V13.0.88
// Based on NVVM 20.0.0
//

.version 9.0
.target sm_100
.address_size 64

	// .globl	_Z4kaddPfS_S_

.visible .entry _Z4kaddPfS_S_(
	.param .u64 .ptr .align 1 _Z4kaddPfS_S__param_0,
	.param .u64 .ptr .align 1 _Z4kaddPfS_S__param_1,
	.param .u64 .ptr .align 1 _Z4kaddPfS_S__param_2
)
{
	.reg .b32 	%r<2>;
	.reg .b32 	%f<4>;
	.reg .b64 	%rd<11>;

	ld.param.u64 	%rd1, [_Z4kaddPfS_S__param_0];
	ld.param.u64 	%rd2, [_Z4kaddPfS_S__param_1];
	ld.param.u64 	%rd3, [_Z4kaddPfS_S__param_2];
	cvta.to.global.u64 	%rd4, %rd3;
	cvta.to.global.u64 	%rd5, %rd2;
	cvta.to.global.u64 	%rd6, %rd1;
	mov.u32 	%r1, %tid.x;
	mul.wide.u32 	%rd7, %r1, 4;
	add.s64 	%rd8, %rd6, %rd7;
	ld.global.f32 	%f1, [%rd8];
	add.s64 	%rd9, %rd5, %rd7;
	ld.global.f32 	%f2, [%rd9];
	add.f32 	%f3, %f1, %f2;
	add.s64 	%rd10, %rd4, %rd7;
	st.global.f32 	[%rd10], %f3;
	ret;

}


// ===== COMPILED SASS (sm_100) =====

	.target	sm_100

	.elftype	@"ET_EXEC"


//--------------------- .note.nv.tkinfo           --------------------------
	.section	.note.nv.tkinfo,"",@"SHT_NOTE"
	.sectionflags	@"SHF_NOTE_NV_TKINFO"
	.tkinfo
        /*0018*/ 	.word	0x00000002
        /*0030*/ 	.string	""
        /*0030*/ 	.string	"ptxas"
        /*0030*/ 	.string	"Cuda compilation tools, release 13.0, V13.0.88"
        /*0030*/ 	.string	"Build cuda_13.0.r13.0/compiler.36424714_0"
        /*0030*/ 	.string	"-arch sm_100 -m 64 "



//--------------------- .note.nv.cuinfo           --------------------------
	.section	.note.nv.cuinfo,"",@"SHT_NOTE"
	.sectionflags	@"SHF_NOTE_NV_CUINFO"
        /*0018*/ 	.short	0x0002
        /*001a*/ 	.short	0x0064
        /*001c*/ 	.short	0x0082
	.zero		2


//--------------------- .nv.info                  --------------------------
	.section	.nv.info,"",@"SHT_CUDA_INFO"
	.align	4


	//----- nvinfo : EIATTR_REGCOUNT
	.align		4
        /*0000*/ 	.byte	0x04, 0x2f
        /*0002*/ 	.short	(.L_1 - .L_0)
	.align		4
.L_0:
        /*0004*/ 	.word	index@(_Z4kaddPfS_S_)
        /*0008*/ 	.word	0x0000000c


	//----- nvinfo : EIATTR_FRAME_SIZE
	.align		4
.L_1:
        /*000c*/ 	.byte	0x04, 0x11
        /*000e*/ 	.short	(.L_3 - .L_2)
	.align		4
.L_2:
        /*0010*/ 	.word	index@(_Z4kaddPfS_S_)
        /*0014*/ 	.word	0x00000000


	//----- nvinfo : EIATTR_MIN_STACK_SIZE
	.align		4
.L_3:
        /*0018*/ 	.byte	0x04, 0x12
        /*001a*/ 	.short	(.L_5 - .L_4)
	.align		4
.L_4:
        /*001c*/ 	.word	index@(_Z4kaddPfS_S_)
        /*0020*/ 	.word	0x00000000
.L_5:


//--------------------- .nv.compat                --------------------------
	.section	.nv.compat,"",@"SHT_CUDA_COMPAT_INFO"
	.align	4
        /*0000*/ 	.byte	0x02, 0x09, 0x00, 0x00, 0x02, 0x02, 0x01, 0x00, 0x02, 0x05, 0x05, 0x00, 0x03, 0x07, 0x01, 0x01
        /*0010*/ 	.byte	0x02, 0x03, 0x00, 0x00, 0x02, 0x06, 0x01, 0x00, 0x04, 0x0b, 0x08, 0x00, 0x09, 0x00, 0x00, 0x00
        /*0020*/ 	.byte	0x00, 0x00, 0x00, 0x00


//--------------------- .nv.info._Z4kaddPfS_S_    --------------------------
	.section	.nv.info._Z4kaddPfS_S_,"",@"SHT_CUDA_INFO"
	.sectionflags	@""
	.align	4


	//----- nvinfo : EIATTR_CUDA_API_VERSION
	.align		4
        /*0000*/ 	.byte	0x04, 0x37
        /*0002*/ 	.short	(.L_7 - .L_6)
.L_6:
        /*0004*/ 	.word	0x00000082


	//----- nvinfo : EIATTR_KPARAM_INFO
	.align		4
.L_7:
        /*0008*/ 	.byte	0x04, 0x17
        /*000a*/ 	.short	(.L_9 - .L_8)
.L_8:
        /*000c*/ 	.word	0x00000000
        /*0010*/ 	.short	0x0002
        /*0012*/ 	.short	0x0010
        /*0014*/ 	.byte	0x00, 0xf5, 0x21, 0x00


	//----- nvinfo : EIATTR_KPARAM_INFO
	.align		4
.L_9:
        /*0018*/ 	.byte	0x04, 0x17
        /*001a*/ 	.short	(.L_11 - .L_10)
.L_10:
        /*001c*/ 	.word	0x00000000
        /*0020*/ 	.short	0x0001
        /*0022*/ 	.short	0x0008
        /*0024*/ 	.byte	0x00, 0xf5, 0x21, 0x00


	//----- nvinfo : EIATTR_KPARAM_INFO
	.align		4
.L_11:
        /*0028*/ 	.byte	0x04, 0x17
        /*002a*/ 	.short	(.L_13 - .L_12)
.L_12:
        /*002c*/ 	.word	0x00000000
        /*0030*/ 	.short	0x0000
        /*0032*/ 	.short	0x0000
        /*0034*/ 	.byte	0x00, 0xf5, 0x21, 0x00


	//----- nvinfo : EIATTR_SPARSE_MMA_MASK
	.align		4
.L_13:
        /*0038*/ 	.byte	0x03, 0x50
        /*003a*/ 	.short	0x0000


	//----- nvinfo : EIATTR_MAXREG_COUNT
	.align		4
        /*003c*/ 	.byte	0x03, 0x1b
        /*003e*/ 	.short	0x00ff


	//----- nvinfo : EIATTR_MERCURY_ISA_VERSION
	.align		4
        /*0040*/ 	.byte	0x03, 0x5f
        /*0042*/ 	.short	0x0101


	//----- nvinfo : EIATTR_VRC_CTA_INIT_COUNT
	.align		4
        /*0044*/ 	.byte	0x02, 0x4a
	.zero		1
	.zero		1


	//----- nvinfo : EIATTR_EXIT_INSTR_OFFSETS
	.align		4
        /*0048*/ 	.byte	0x04, 0x1c
        /*004a*/ 	.short	(.L_15 - .L_14)


	//   ....[0]....
.L_14:
        /*004c*/ 	.word	0x000000d0


	//----- nvinfo : EIATTR_CBANK_PARAM_SIZE
	.align		4
.L_15:
        /*0050*/ 	.byte	0x03, 0x19
        /*0052*/ 	.short	0x0018


	//----- nvinfo : EIATTR_PARAM_CBANK
	.align		4
        /*0054*/ 	.byte	0x04, 0x0a
        /*0056*/ 	.short	(.L_17 - .L_16)
	.align		4
.L_16:
        /*0058*/ 	.word	index@(.nv.constant0._Z4kaddPfS_S_)
        /*005c*/ 	.short	0x0380
        /*005e*/ 	.short	0x0018


	//----- nvinfo : EIATTR_SW_WAR
	.align		4
.L_17:
        /*0060*/ 	.byte	0x04, 0x36
        /*0062*/ 	.short	(.L_19 - .L_18)
.L_18:
        /*0064*/ 	.word	0x00000008
.L_19:


//--------------------- .nv.callgraph             --------------------------
	.section	.nv.callgraph,"",@"SHT_CUDA_CALLGRAPH"
	.align	4
	.sectionentsize	8
	.align		4
        /*0000*/ 	.word	0x00000000
	.align		4
        /*0004*/ 	.word	0xffffffff
	.align		4
        /*0008*/ 	.word	0x00000000
	.align		4
        /*000c*/ 	.word	0xfffffffe
	.align		4
        /*0010*/ 	.word	0x00000000
	.align		4
        /*0014*/ 	.word	0xfffffffd
	.align		4
        /*0018*/ 	.word	0x00000000
	.align		4
        /*001c*/ 	.word	0xfffffffc


//--------------------- .text._Z4kaddPfS_S_       --------------------------
	.section	.text._Z4kaddPfS_S_,"ax",@progbits
	.align	128
        .global         _Z4kaddPfS_S_
        .type           _Z4kaddPfS_S_,@function
        .size           _Z4kaddPfS_S_,(.L_x_1 - _Z4kaddPfS_S_)
        .other          _Z4kaddPfS_S_,@"STO_CUDA_ENTRY STV_DEFAULT"
_Z4kaddPfS_S_:
.text._Z4kaddPfS_S_:
[----:B------:R-:W-:Y:S01]  /*0000*/  LDC R1, c[0x0][0x37c] ;  /* 0x0000df00ff017b82 */ /* 0x000fe20000000800 */
[----:B------:R-:W0:Y:S07]  /*0010*/  S2R R9, SR_TID.X ;  /* 0x0000000000097919 */ /* 0x000e2e0000002100 */
[----:B------:R-:W0:Y:S01]  /*0020*/  LDC.64 R2, c[0x0][0x380] ;  /* 0x0000e000ff027b82 */ /* 0x000e220000000a00 */
[----:B------:R-:W1:Y:S07]  /*0030*/  LDCU.64 UR4, c[0x0][0x358] ;  /* 0x00006b00ff0477ac */ /* 0x000e6e0008000a00 */
[----:B------:R-:W2:Y:S08]  /*0040*/  LDC.64 R4, c[0x0][0x388] ;  /* 0x0000e200ff047b82 */ /* 0x000eb00000000a00 */
[----:B------:R-:W3:Y:S01]  /*0050*/  LDC.64 R6, c[0x0][0x390] ;  /* 0x0000e400ff067b82 */ /* 0x000ee20000000a00 */
[----:B0-----:R-:W-:-:S04]  /*0060*/  IMAD.WIDE.U32 R2, R9, 0x4, R2 ;  /* 0x0000000409027825 */ /* 0x001fc800078e0002 */
[C---:B--2---:R-:W-:Y:S02]  /*0070*/  IMAD.WIDE.U32 R4, R9.reuse, 0x4, R4 ;  /* 0x0000000409047825 */ /* 0x044fe400078e0004 */
[----:B-1----:R-:W2:Y:S04]  /*0080*/  LDG.E R2, desc[UR4][R2.64] ;  /* 0x0000000402027981 */ /* 0x002ea8000c1e1900 */
[----:B------:R-:W2:Y:S01]  /*0090*/  LDG.E R5, desc[UR4][R4.64] ;  /* 0x0000000404057981 */ /* 0x000ea2000c1e1900 */
[----:B---3--:R-:W-:-:S04]  /*00a0*/  IMAD.WIDE.U32 R6, R9, 0x4, R6 ;  /* 0x0000000409067825 */ /* 0x008fc800078e0006 */
[----:B--2---:R-:W-:-:S05]  /*00b0*/  FADD R9, R2, R5 ;  /* 0x0000000502097221 */ /* 0x004fca0000000000 */
[----:B------:R-:W-:Y:S01]  /*00c0*/  STG.E desc[UR4][R6.64], R9 ;  /* 0x0000000906007986 */ /* 0x000fe2000c101904 */
[----:B------:R-:W-:Y:S05]  /*00d0*/  EXIT ;  /* 0x000000000000794d */ /* 0x000fea0003800000 */
.L_x_0:
[----:B------:R-:W-:-:S00]  /*00e0*/  BRA `(.L_x_0) ;  /* 0xfffffffc00fc7947 */ /* 0x000fc0000383ffff */
[----:B------:R-:W-:-:S00]  /*00f0*/  NOP ;  /* 0x0000000000007918 */ /* 0x000fc00000000000 */
        /* <DEDUP_REMOVED lines=8> */
.L_x_1:


//--------------------- .nv.shared.reserved.0     --------------------------
	.section	.nv.shared.reserved.0,"aw",@nobits
	.weak		__nv_reservedSMEM_offset_0_alias
	.size		__nv_reservedSMEM_offset_0_alias, 0, 64
	.other		__nv_reservedSMEM_offset_0_alias,@"STO_CUDA_RESERVED_SHARED STV_DEFAULT"
__nv_reservedSMEM_offset_0_alias:
	.zero		0
	.zero		64


//--------------------- .nv.constant0._Z4kaddPfS_S_ --------------------------
	.section	.nv.constant0._Z4kaddPfS_S_,"a",@progbits
	.sectionflags	@""
	.align	4
.nv.constant0._Z4kaddPfS_S_:
	.zero		920


//--------------------- SYMBOLS --------------------------

	.type		.nv.reservedSmem.offset0,@object
	.size		.nv.reservedSmem.offset0,0x4
